//
// Generated by NVIDIA NVVM Compiler
//
// Compiler Build ID: CL-36424714
// Cuda compilation tools, release 13.0, V13.0.88
// Based on NVVM 20.0.0
//

.version 9.0
.target sm_100
.address_size 64

	// .globl	_Z14floyd_warshallPiiiiii

.visible .entry _Z14floyd_warshallPiiiiii(
	.param .u64 .ptr .align 1 _Z14floyd_warshallPiiiiii_param_0,
	.param .u32 _Z14floyd_warshallPiiiiii_param_1,
	.param .u32 _Z14floyd_warshallPiiiiii_param_2,
	.param .u32 _Z14floyd_warshallPiiiiii_param_3,
	.param .u32 _Z14floyd_warshallPiiiiii_param_4,
	.param .u32 _Z14floyd_warshallPiiiiii_param_5
)
{
	.reg .pred 	%p<2>;
	.reg .b32 	%r<24>;
	.reg .b64 	%rd<9>;

	ld.param.u64 	%rd2, [_Z14floyd_warshallPiiiiii_param_0];
	ld.param.u32 	%r2, [_Z14floyd_warshallPiiiiii_param_1];
	ld.param.u32 	%r3, [_Z14floyd_warshallPiiiiii_param_2];
	ld.param.u32 	%r4, [_Z14floyd_warshallPiiiiii_param_3];
	ld.param.u32 	%r5, [_Z14floyd_warshallPiiiiii_param_4];
	ld.param.u32 	%r6, [_Z14floyd_warshallPiiiiii_param_5];
	cvta.to.global.u64 	%rd3, %rd2;
	mov.u32 	%r7, %ctaid.x;
	mov.u32 	%r8, %ntid.x;
	mov.u32 	%r9, %tid.x;
	mad.lo.s32 	%r10, %r7, %r8, %r9;
	mad.lo.s32 	%r11, %r4, %r2, %r10;
	mov.u32 	%r12, %ctaid.y;
	mov.u32 	%r13, %ntid.y;
	mov.u32 	%r14, %tid.y;
	mad.lo.s32 	%r15, %r12, %r13, %r14;
	mad.lo.s32 	%r16, %r5, %r2, %r15;
	mul.lo.s32 	%r17, %r11, %r3;
	add.s32 	%r18, %r17, %r16;
	mul.wide.s32 	%rd4, %r18, 4;
	add.s64 	%rd1, %rd3, %rd4;
	ld.global.u32 	%r19, [%rd1];
	add.s32 	%r20, %r17, %r6;
	mul.wide.s32 	%rd5, %r20, 4;
	add.s64 	%rd6, %rd3, %rd5;
	ld.global.u32 	%r21, [%rd6];
	mad.lo.s32 	%r22, %r6, %r3, %r16;
	mul.wide.s32 	%rd7, %r22, 4;
	add.s64 	%rd8, %rd3, %rd7;
	ld.global.u32 	%r23, [%rd8];
	add.s32 	%r1, %r23, %r21;
	setp.le.s32 	%p1, %r19, %r1;
	@%p1 bra 	$L__BB0_2;
	st.global.u32 	[%rd1], %r1;
$L__BB0_2:
	ret;

}
	// .globl	_Z20floyd_warshall_wholePiiiiii
.visible .entry _Z20floyd_warshall_wholePiiiiii(
	.param .u64 .ptr .align 1 _Z20floyd_warshall_wholePiiiiii_param_0,
	.param .u32 _Z20floyd_warshall_wholePiiiiii_param_1,
	.param .u32 _Z20floyd_warshall_wholePiiiiii_param_2,
	.param .u32 _Z20floyd_warshall_wholePiiiiii_param_3,
	.param .u32 _Z20floyd_warshall_wholePiiiiii_param_4,
	.param .u32 _Z20floyd_warshall_wholePiiiiii_param_5
)
{
	.reg .pred 	%p<25>;
	.reg .b32 	%r<138>;
	.reg .b64 	%rd<36>;

	ld.param.u64 	%rd20, [_Z20floyd_warshall_wholePiiiiii_param_0];
	ld.param.u32 	%r58, [_Z20floyd_warshall_wholePiiiiii_param_1];
	ld.param.u32 	%r59, [_Z20floyd_warshall_wholePiiiiii_param_2];
	ld.param.u32 	%r61, [_Z20floyd_warshall_wholePiiiiii_param_3];
	ld.param.u32 	%r62, [_Z20floyd_warshall_wholePiiiiii_param_4];
	ld.param.u32 	%r60, [_Z20floyd_warshall_wholePiiiiii_param_5];
	cvta.to.global.u64 	%rd1, %rd20;
	mul.lo.s32 	%r1, %r61, %r58;
	mul.lo.s32 	%r2, %r62, %r58;
	mov.u32 	%r63, %ctaid.y;
	mov.u32 	%r64, %ntid.y;
	mov.u32 	%r65, %tid.y;
	mad.lo.s32 	%r3, %r63, %r64, %r65;
	add.s32 	%r4, %r3, %r2;
	setp.lt.s32 	%p1, %r58, 1;
	@%p1 bra 	$L__BB1_41;
	mov.u32 	%r67, %tid.x;
	mov.u32 	%r68, %ntid.x;
	mov.u32 	%r69, %ctaid.x;
	mad.lo.s32 	%r70, %r69, %r68, %r67;
	add.s32 	%r71, %r70, %r1;
	mul.lo.s32 	%r5, %r71, %r59;
	add.s32 	%r72, %r5, %r4;
	mul.wide.s32 	%rd21, %r72, 4;
	add.s64 	%rd2, %rd1, %rd21;
	ld.global.u32 	%r118, [%rd2];
	and.b32  	%r7, %r58, 7;
	setp.lt.u32 	%p2, %r58, 8;
	mov.b32 	%r133, 0;
	@%p2 bra 	$L__BB1_20;
	and.b32  	%r133, %r58, 2147483640;
	neg.s32 	%r116, %r133;
	mad.lo.s32 	%r73, %r60, %r59, %r3;
	add.s32 	%r115, %r73, %r2;
	shl.b32 	%r11, %r59, 3;
	add.s64 	%rd3, %rd1, 16;
	add.s32 	%r114, %r60, %r5;
	mul.wide.s32 	%rd6, %r59, 4;
$L__BB1_3:
	.pragma "nounroll";
	mul.wide.s32 	%rd22, %r114, 4;
	add.s64 	%rd4, %rd3, %rd22;
	ld.global.u32 	%r74, [%rd4+-16];
	mul.wide.s32 	%rd23, %r115, 4;
	add.s64 	%rd5, %rd1, %rd23;
	ld.global.u32 	%r75, [%rd5];
	add.s32 	%r17, %r75, %r74;
	setp.le.s32 	%p3, %r118, %r17;
	@%p3 bra 	$L__BB1_5;
	st.global.u32 	[%rd2], %r17;
	mov.u32 	%r118, %r17;
$L__BB1_5:
	ld.global.u32 	%r76, [%rd4+-12];
	add.s64 	%rd7, %rd5, %rd6;
	ld.global.u32 	%r77, [%rd7];
	add.s32 	%r19, %r77, %r76;
	setp.le.s32 	%p4, %r118, %r19;
	@%p4 bra 	$L__BB1_7;
	st.global.u32 	[%rd2], %r19;
	mov.u32 	%r118, %r19;
$L__BB1_7:
	ld.global.u32 	%r78, [%rd4+-8];
	add.s64 	%rd8, %rd7, %rd6;
	ld.global.u32 	%r79, [%rd8];
	add.s32 	%r21, %r79, %r78;
	setp.le.s32 	%p5, %r118, %r21;
	@%p5 bra 	$L__BB1_9;
	st.global.u32 	[%rd2], %r21;
	mov.u32 	%r118, %r21;
$L__BB1_9:
	ld.global.u32 	%r80, [%rd4+-4];
	add.s64 	%rd9, %rd8, %rd6;
	ld.global.u32 	%r81, [%rd9];
	add.s32 	%r23, %r81, %r80;
	setp.le.s32 	%p6, %r118, %r23;
	@%p6 bra 	$L__BB1_11;
	st.global.u32 	[%rd2], %r23;
	mov.u32 	%r118, %r23;
$L__BB1_11:
	ld.global.u32 	%r82, [%rd4];
	add.s64 	%rd10, %rd9, %rd6;
	ld.global.u32 	%r83, [%rd10];
	add.s32 	%r25, %r83, %r82;
	setp.le.s32 	%p7, %r118, %r25;
	@%p7 bra 	$L__BB1_13;
	st.global.u32 	[%rd2], %r25;
	mov.u32 	%r118, %r25;
$L__BB1_13:
	ld.global.u32 	%r84, [%rd4+4];
	add.s64 	%rd11, %rd10, %rd6;
	ld.global.u32 	%r85, [%rd11];
	add.s32 	%r27, %r85, %r84;
	setp.le.s32 	%p8, %r118, %r27;
	@%p8 bra 	$L__BB1_15;
	st.global.u32 	[%rd2], %r27;
	mov.u32 	%r118, %r27;
$L__BB1_15:
	ld.global.u32 	%r86, [%rd4+8];
	add.s64 	%rd12, %rd11, %rd6;
	ld.global.u32 	%r87, [%rd12];
	add.s32 	%r29, %r87, %r86;
	setp.le.s32 	%p9, %r118, %r29;
	@%p9 bra 	$L__BB1_17;
	st.global.u32 	[%rd2], %r29;
	mov.u32 	%r118, %r29;
$L__BB1_17:
	ld.global.u32 	%r88, [%rd4+12];
	add.s64 	%rd24, %rd12, %rd6;
	ld.global.u32 	%r89, [%rd24];
	add.s32 	%r31, %r89, %r88;
	setp.le.s32 	%p10, %r118, %r31;
	@%p10 bra 	$L__BB1_19;
	st.global.u32 	[%rd2], %r31;
	mov.u32 	%r118, %r31;
$L__BB1_19:
	add.s32 	%r116, %r116, 8;
	add.s32 	%r115, %r115, %r11;
	add.s32 	%r114, %r114, 8;
	setp.ne.s32 	%p11, %r116, 0;
	@%p11 bra 	$L__BB1_3;
$L__BB1_20:
	setp.eq.s32 	%p12, %r7, 0;
	@%p12 bra 	$L__BB1_41;
	and.b32  	%r38, %r58, 3;
	setp.lt.u32 	%p13, %r7, 4;
	@%p13 bra 	$L__BB1_31;
	add.s32 	%r90, %r133, %r60;
	add.s32 	%r91, %r90, %r5;
	mul.wide.s32 	%rd25, %r91, 4;
	add.s64 	%rd13, %rd1, %rd25;
	ld.global.u32 	%r92, [%rd13];
	mad.lo.s32 	%r93, %r90, %r59, %r4;
	mul.wide.s32 	%rd26, %r93, 4;
	add.s64 	%rd14, %rd1, %rd26;
	ld.global.u32 	%r94, [%rd14];
	add.s32 	%r39, %r94, %r92;
	setp.le.s32 	%p14, %r118, %r39;
	@%p14 bra 	$L__BB1_24;
	st.global.u32 	[%rd2], %r39;
	mov.u32 	%r118, %r39;
$L__BB1_24:
	ld.global.u32 	%r95, [%rd13+4];
	mul.wide.s32 	%rd15, %r59, 4;
	add.s64 	%rd16, %rd14, %rd15;
	ld.global.u32 	%r96, [%rd16];
	add.s32 	%r41, %r96, %r95;
	setp.le.s32 	%p15, %r118, %r41;
	@%p15 bra 	$L__BB1_26;
	st.global.u32 	[%rd2], %r41;
	mov.u32 	%r118, %r41;
$L__BB1_26:
	ld.global.u32 	%r97, [%rd13+8];
	add.s64 	%rd17, %rd16, %rd15;
	ld.global.u32 	%r98, [%rd17];
	add.s32 	%r43, %r98, %r97;
	setp.le.s32 	%p16, %r118, %r43;
	@%p16 bra 	$L__BB1_28;
	st.global.u32 	[%rd2], %r43;
	mov.u32 	%r118, %r43;
$L__BB1_28:
	ld.global.u32 	%r99, [%rd13+12];
	add.s64 	%rd27, %rd17, %rd15;
	ld.global.u32 	%r100, [%rd27];
	add.s32 	%r45, %r100, %r99;
	setp.le.s32 	%p17, %r118, %r45;
	@%p17 bra 	$L__BB1_30;
	st.global.u32 	[%rd2], %r45;
	mov.u32 	%r118, %r45;
$L__BB1_30:
	add.s32 	%r133, %r133, 4;
$L__BB1_31:
	setp.eq.s32 	%p18, %r38, 0;
	@%p18 bra 	$L__BB1_41;
	setp.eq.s32 	%p19, %r38, 1;
	@%p19 bra 	$L__BB1_38;
	add.s32 	%r101, %r133, %r60;
	add.s32 	%r102, %r101, %r5;
	mul.wide.s32 	%rd28, %r102, 4;
	add.s64 	%rd18, %rd1, %rd28;
	ld.global.u32 	%r103, [%rd18];
	mad.lo.s32 	%r104, %r101, %r59, %r4;
	mul.wide.s32 	%rd29, %r104, 4;
	add.s64 	%rd19, %rd1, %rd29;
	ld.global.u32 	%r105, [%rd19];
	add.s32 	%r50, %r105, %r103;
	setp.le.s32 	%p20, %r118, %r50;
	@%p20 bra 	$L__BB1_35;
	st.global.u32 	[%rd2], %r50;
	mov.u32 	%r118, %r50;
$L__BB1_35:
	ld.global.u32 	%r106, [%rd18+4];
	mul.wide.s32 	%rd30, %r59, 4;
	add.s64 	%rd31, %rd19, %rd30;
	ld.global.u32 	%r107, [%rd31];
	add.s32 	%r52, %r107, %r106;
	setp.le.s32 	%p21, %r118, %r52;
	@%p21 bra 	$L__BB1_37;
	st.global.u32 	[%rd2], %r52;
	mov.u32 	%r118, %r52;
$L__BB1_37:
	add.s32 	%r133, %r133, 2;
$L__BB1_38:
	and.b32  	%r108, %r58, 1;
	setp.eq.b32 	%p22, %r108, 1;
	not.pred 	%p23, %p22;
	@%p23 bra 	$L__BB1_41;
	add.s32 	%r109, %r133, %r60;
	add.s32 	%r110, %r109, %r5;
	mul.wide.s32 	%rd32, %r110, 4;
	add.s64 	%rd33, %rd1, %rd32;
	ld.global.u32 	%r111, [%rd33];
	mad.lo.s32 	%r112, %r109, %r59, %r4;
	mul.wide.s32 	%rd34, %r112, 4;
	add.s64 	%rd35, %rd1, %rd34;
	ld.global.u32 	%r113, [%rd35];
	add.s32 	%r57, %r113, %r111;
	setp.le.s32 	%p24, %r118, %r57;
	@%p24 bra 	$L__BB1_41;
	st.global.u32 	[%rd2], %r57;
$L__BB1_41:
	ret;

}


// ===== COMPILED SASS (sm_100) =====

	.target	sm_100

	.elftype	@"ET_EXEC"


//--------------------- .note.nv.tkinfo           --------------------------
	.section	.note.nv.tkinfo,"",@"SHT_NOTE"
	.sectionflags	@"SHF_NOTE_NV_TKINFO"
	.tkinfo
        /*0018*/ 	.word	0x00000002
        /*0030*/ 	.string	""
        /*0030*/ 	.string	"ptxas"
        /*0030*/ 	.string	"Cuda compilation tools, release 13.0, V13.0.88"
        /*0030*/ 	.string	"Build cuda_13.0.r13.0/compiler.36424714_0"
        /*0030*/ 	.string	"-arch sm_100 -m 64 "



//--------------------- .note.nv.cuinfo           --------------------------
	.section	.note.nv.cuinfo,"",@"SHT_NOTE"
	.sectionflags	@"SHF_NOTE_NV_CUINFO"
        /*0018*/ 	.short	0x0002
        /*001a*/ 	.short	0x0064
        /*001c*/ 	.short	0x0082
	.zero		2


//--------------------- .nv.info                  --------------------------
	.section	.nv.info,"",@"SHT_CUDA_INFO"
	.align	4


	//----- nvinfo : EIATTR_REGCOUNT
	.align		4
        /*0000*/ 	.byte	0x04, 0x2f
        /*0002*/ 	.short	(.L_1 - .L_0)
	.align		4
.L_0:
        /*0004*/ 	.word	index@(_Z14floyd_warshallPiiiiii)
        /*0008*/ 	.word	0x0000000c


	//----- nvinfo : EIATTR_FRAME_SIZE
	.align		4
.L_1:
        /*000c*/ 	.byte	0x04, 0x11
        /*000e*/ 	.short	(.L_3 - .L_2)
	.align		4
.L_2:
        /*0010*/ 	.word	index@(_Z14floyd_warshallPiiiiii)
        /*0014*/ 	.word	0x00000000


	//----- nvinfo : EIATTR_REGCOUNT
	.align		4
.L_3:
        /*0018*/ 	.byte	0x04, 0x2f
        /*001a*/ 	.short	(.L_5 - .L_4)
	.align		4
.L_4:
        /*001c*/ 	.word	index@(_Z20floyd_warshall_wholePiiiiii)
        /*0020*/ 	.word	0x0000001c


	//----- nvinfo : EIATTR_FRAME_SIZE
	.align		4
.L_5:
        /*0024*/ 	.byte	0x04, 0x11
        /*0026*/ 	.short	(.L_7 - .L_6)
	.align		4
.L_6:
        /*0028*/ 	.word	index@(_Z20floyd_warshall_wholePiiiiii)
        /*002c*/ 	.word	0x00000000


	//----- nvinfo : EIATTR_MIN_STACK_SIZE
	.align		4
.L_7:
        /*0030*/ 	.byte	0x04, 0x12
        /*0032*/ 	.short	(.L_9 - .L_8)
	.align		4
.L_8:
        /*0034*/ 	.word	index@(_Z20floyd_warshall_wholePiiiiii)
        /*0038*/ 	.word	0x00000000


	//----- nvinfo : EIATTR_MIN_STACK_SIZE
	.align		4
.L_9:
        /*003c*/ 	.byte	0x04, 0x12
        /*003e*/ 	.short	(.L_11 - .L_10)
	.align		4
.L_10:
        /*0040*/ 	.word	index@(_Z14floyd_warshallPiiiiii)
        /*0044*/ 	.word	0x00000000
.L_11:


//--------------------- .nv.compat                --------------------------
	.section	.nv.compat,"",@"SHT_CUDA_COMPAT_INFO"
	.align	4
        /*0000*/ 	.byte	0x02, 0x09, 0x00, 0x00, 0x02, 0x02, 0x01, 0x00, 0x02, 0x05, 0x05, 0x00, 0x03, 0x07, 0x01, 0x01
        /*0010*/ 	.byte	0x02, 0x03, 0x00, 0x00, 0x02, 0x06, 0x01, 0x00, 0x04, 0x0b, 0x08, 0x00, 0x09, 0x00, 0x00, 0x00
        /*0020*/ 	.byte	0x00, 0x00, 0x00, 0x00


//--------------------- .nv.info._Z20floyd_warshall_wholePiiiiii --------------------------
	.section	.nv.info._Z20floyd_warshall_wholePiiiiii,"",@"SHT_CUDA_INFO"
	.sectionflags	@""
	.align	4


	//----- nvinfo : EIATTR_CUDA_API_VERSION
	.align		4
        /*0000*/ 	.byte	0x04, 0x37
        /*0002*/ 	.short	(.L_13 - .L_12)
.L_12:
        /*0004*/ 	.word	0x00000082


	//----- nvinfo : EIATTR_KPARAM_INFO
	.align		4
.L_13:
        /*0008*/ 	.byte	0x04, 0x17
        /*000a*/ 	.short	(.L_15 - .L_14)
.L_14:
        /*000c*/ 	.word	0x00000000
        /*0010*/ 	.short	0x0005
        /*0012*/ 	.short	0x0018
        /*0014*/ 	.byte	0x00, 0xf0, 0x11, 0x00


	//----- nvinfo : EIATTR_KPARAM_INFO
	.align		4
.L_15:
        /*0018*/ 	.byte	0x04, 0x17
        /*001a*/ 	.short	(.L_17 - .L_16)
.L_16:
        /*001c*/ 	.word	0x00000000
        /*0020*/ 	.short	0x0004
        /*0022*/ 	.short	0x0014
        /*0024*/ 	.byte	0x00, 0xf0, 0x11, 0x00


	//----- nvinfo : EIATTR_KPARAM_INFO
	.align		4
.L_17:
        /*0028*/ 	.byte	0x04, 0x17
        /*002a*/ 	.short	(.L_19 - .L_18)
.L_18:
        /*002c*/ 	.word	0x00000000
        /*0030*/ 	.short	0x0003
        /*0032*/ 	.short	0x0010
        /*0034*/ 	.byte	0x00, 0xf0, 0x11, 0x00


	//----- nvinfo : EIATTR_KPARAM_INFO
	.align		4
.L_19:
        /*0038*/ 	.byte	0x04, 0x17
        /*003a*/ 	.short	(.L_21 - .L_20)
.L_20:
        /*003c*/ 	.word	0x00000000
        /*0040*/ 	.short	0x0002
        /*0042*/ 	.short	0x000c
        /*0044*/ 	.byte	0x00, 0xf0, 0x11, 0x00


	//----- nvinfo : EIATTR_KPARAM_INFO
	.align		4
.L_21:
        /*0048*/ 	.byte	0x04, 0x17
        /*004a*/ 	.short	(.L_23 - .L_22)
.L_22:
        /*004c*/ 	.word	0x00000000
        /*0050*/ 	.short	0x0001
        /*0052*/ 	.short	0x0008
        /*0054*/ 	.byte	0x00, 0xf0, 0x11, 0x00


	//----- nvinfo : EIATTR_KPARAM_INFO
	.align		4
.L_23:
        /*0058*/ 	.byte	0x04, 0x17
        /*005a*/ 	.short	(.L_25 - .L_24)
.L_24:
        /*005c*/ 	.word	0x00000000
        /*0060*/ 	.short	0x0000
        /*0062*/ 	.short	0x0000
        /*0064*/ 	.byte	0x00, 0xf5, 0x21, 0x00


	//----- nvinfo : EIATTR_SPARSE_MMA_MASK
	.align		4
.L_25:
        /*0068*/ 	.byte	0x03, 0x50
        /*006a*/ 	.short	0x0000


	//----- nvinfo : EIATTR_MAXREG_COUNT
	.align		4
        /*006c*/ 	.byte	0x03, 0x1b
        /*006e*/ 	.short	0x00ff


	//----- nvinfo : EIATTR_MERCURY_ISA_VERSION
	.align		4
        /*0070*/ 	.byte	0x03, 0x5f
        /*0072*/ 	.short	0x0101


	//----- nvinfo : EIATTR_VRC_CTA_INIT_COUNT
	.align		4
        /*0074*/ 	.byte	0x02, 0x4a
	.zero		1
	.zero		1


	//----- nvinfo : EIATTR_EXIT_INSTR_OFFSETS
	.align		4
        /*0078*/ 	.byte	0x04, 0x1c
        /*007a*/ 	.short	(.L_27 - .L_26)


	//   ....[0]....
.L_26:
        /*007c*/ 	.word	0x00000070


	//   ....[1]....
        /*0080*/ 	.word	0x00000690


	//   ....[2]....
        /*0084*/ 	.word	0x00000910


	//   ....[3]....
        /*0088*/ 	.word	0x00000aa0


	//   ....[4]....
        /*008c*/ 	.word	0x00000b50


	//   ....[5]....
        /*0090*/ 	.word	0x00000b70


	//----- nvinfo : EIATTR_CBANK_PARAM_SIZE
	.align		4
.L_27:
        /*0094*/ 	.byte	0x03, 0x19
        /*0096*/ 	.short	0x001c


	//----- nvinfo : EIATTR_PARAM_CBANK
	.align		4
        /*0098*/ 	.byte	0x04, 0x0a
        /*009a*/ 	.short	(.L_29 - .L_28)
	.align		4
.L_28:
        /*009c*/ 	.word	index@(.nv.constant0._Z20floyd_warshall_wholePiiiiii)
        /*00a0*/ 	.short	0x0380
        /*00a2*/ 	.short	0x001c


	//----- nvinfo : EIATTR_SW_WAR
	.align		4
.L_29:
        /*00a4*/ 	.byte	0x04, 0x36
        /*00a6*/ 	.short	(.L_31 - .L_30)
.L_30:
        /*00a8*/ 	.word	0x00000008
.L_31:


//--------------------- .nv.info._Z14floyd_warshallPiiiiii --------------------------
	.section	.nv.info._Z14floyd_warshallPiiiiii,"",@"SHT_CUDA_INFO"
	.sectionflags	@""
	.align	4


	//----- nvinfo : EIATTR_CUDA_API_VERSION
	.align		4
        /*0000*/ 	.byte	0x04, 0x37
        /*0002*/ 	.short	(.L_33 - .L_32)
.L_32:
        /*0004*/ 	.word	0x00000082


	//----- nvinfo : EIATTR_KPARAM_INFO
	.align		4
.L_33:
        /*0008*/ 	.byte	0x04, 0x17
        /*000a*/ 	.short	(.L_35 - .L_34)
.L_34:
        /*000c*/ 	.word	0x00000000
        /*0010*/ 	.short	0x0005
        /*0012*/ 	.short	0x0018
        /*0014*/ 	.byte	0x00, 0xf0, 0x11, 0x00


	//----- nvinfo : EIATTR_KPARAM_INFO
	.align		4
.L_35:
        /*0018*/ 	.byte	0x04, 0x17
        /*001a*/ 	.short	(.L_37 - .L_36)
.L_36:
        /*001c*/ 	.word	0x00000000
        /*0020*/ 	.short	0x0004
        /*0022*/ 	.short	0x0014
        /*0024*/ 	.byte	0x00, 0xf0, 0x11, 0x00


	//----- nvinfo : EIATTR_KPARAM_INFO
	.align		4
.L_37:
        /*0028*/ 	.byte	0x04, 0x17
        /*002a*/ 	.short	(.L_39 - .L_38)
.L_38:
        /*002c*/ 	.word	0x00000000
        /*0030*/ 	.short	0x0003
        /*0032*/ 	.short	0x0010
        /*0034*/ 	.byte	0x00, 0xf0, 0x11, 0x00


	//----- nvinfo : EIATTR_KPARAM_INFO
	.align		4
.L_39:
        /*0038*/ 	.byte	0x04, 0x17
        /*003a*/ 	.short	(.L_41 - .L_40)
.L_40:
        /*003c*/ 	.word	0x00000000
        /*0040*/ 	.short	0x0002
        /*0042*/ 	.short	0x000c
        /*0044*/ 	.byte	0x00, 0xf0, 0x11, 0x00


	//----- nvinfo : EIATTR_KPARAM_INFO
	.align		4
.L_41:
        /*0048*/ 	.byte	0x04, 0x17
        /*004a*/ 	.short	(.L_43 - .L_42)
.L_42:
        /*004c*/ 	.word	0x00000000
        /*0050*/ 	.short	0x0001
        /*0052*/ 	.short	0x0008
        /*0054*/ 	.byte	0x00, 0xf0, 0x11, 0x00


	//----- nvinfo : EIATTR_KPARAM_INFO
	.align		4
.L_43:
        /*0058*/ 	.byte	0x04, 0x17
        /*005a*/ 	.short	(.L_45 - .L_44)
.L_44:
        /*005c*/ 	.word	0x00000000
        /*0060*/ 	.short	0x0000
        /*0062*/ 	.short	0x0000
        /*0064*/ 	.byte	0x00, 0xf5, 0x21, 0x00


	//----- nvinfo : EIATTR_SPARSE_MMA_MASK
	.align		4
.L_45:
        /*0068*/ 	.byte	0x03, 0x50
        /*006a*/ 	.short	0x0000


	//----- nvinfo : EIATTR_MAXREG_COUNT
	.align		4
        /*006c*/ 	.byte	0x03, 0x1b
        /*006e*/ 	.short	0x00ff


	//----- nvinfo : EIATTR_MERCURY_ISA_VERSION
	.align		4
        /*0070*/ 	.byte	0x03, 0x5f
        /*0072*/ 	.short	0x0101


	//----- nvinfo : EIATTR_VRC_CTA_INIT_COUNT
	.align		4
        /*0074*/ 	.byte	0x02, 0x4a
	.zero		1
	.zero		1


	//----- nvinfo : EIATTR_EXIT_INSTR_OFFSETS
	.align		4
        /*0078*/ 	.byte	0x04, 0x1c
        /*007a*/ 	.short	(.L_47 - .L_46)


	//   ....[0]....
.L_46:
        /*007c*/ 	.word	0x000001b0


	//   ....[1]....
        /*0080*/ 	.word	0x000001d0


	//----- nvinfo : EIATTR_CBANK_PARAM_SIZE
	.align		4
.L_47:
        /*0084*/ 	.byte	0x03, 0x19
        /*0086*/ 	.short	0x001c


	//----- nvinfo : EIATTR_PARAM_CBANK
	.align		4
        /*0088*/ 	.byte	0x04, 0x0a
        /*008a*/ 	.short	(.L_49 - .L_48)
	.align		4
.L_48:
        /*008c*/ 	.word	index@(.nv.constant0._Z14floyd_warshallPiiiiii)
        /*0090*/ 	.short	0x0380
        /*0092*/ 	.short	0x001c


	//----- nvinfo : EIATTR_SW_WAR
	.align		4
.L_49:
        /*0094*/ 	.byte	0x04, 0x36
        /*0096*/ 	.short	(.L_51 - .L_50)
.L_50:
        /*0098*/ 	.word	0x00000008
.L_51:


//--------------------- .nv.callgraph             --------------------------
	.section	.nv.callgraph,"",@"SHT_CUDA_CALLGRAPH"
	.align	4
	.sectionentsize	8
	.align		4
        /*0000*/ 	.word	0x00000000
	.align		4
        /*0004*/ 	.word	0xffffffff
	.align		4
        /*0008*/ 	.word	0x00000000
	.align		4
        /*000c*/ 	.word	0xfffffffe
	.align		4
        /*0010*/ 	.word	0x00000000
	.align		4
        /*0014*/ 	.word	0xfffffffd
	.align		4
        /*0018*/ 	.word	0x00000000
	.align		4
        /*001c*/ 	.word	0xfffffffc


//--------------------- .text._Z20floyd_warshall_wholePiiiiii --------------------------
	.section	.text._Z20floyd_warshall_wholePiiiiii,"ax",@progbits
	.align	128
        .global         _Z20floyd_warshall_wholePiiiiii
        .type           _Z20floyd_warshall_wholePiiiiii,@function
        .size           _Z20floyd_warshall_wholePiiiiii,(.L_x_6 - _Z20floyd_warshall_wholePiiiiii)
        .other          _Z20floyd_warshall_wholePiiiiii,@"STO_CUDA_ENTRY STV_DEFAULT"
_Z20floyd_warshall_wholePiiiiii:
.text._Z20floyd_warshall_wholePiiiiii:
[----:B------:R-:W-:Y:S08]  /*0000*/  LDC R1, c[0x0][0x37c] ;  /* 0x0000df00ff017b82 */ /* 0x000ff00000000800 */
[----:B------:R-:W0:Y:S01]  /*0010*/  LDC R7, c[0x0][0x388] ;  /* 0x0000e200ff077b82 */ /* 0x000e220000000800 */
[----:B------:R-:W1:Y:S07]  /*0020*/  S2R R3, SR_TID.Y ;  /* 0x0000000000037919 */ /* 0x000e6e0000002200 */
[----:B------:R-:W1:Y:S08]  /*0030*/  S2UR UR4, SR_CTAID.Y ;  /* 0x00000000000479c3 */ /* 0x000e700000002600 */
[----:B------:R-:W1:Y:S01]  /*0040*/  LDC R6, c[0x0][0x364] ;  /* 0x0000d900ff067b82 */ /* 0x000e620000000800 */
[----:B0-----:R-:W-:Y:S01]  /*0050*/  ISETP.GE.AND P0, PT, R7, 0x1, PT ;  /* 0x000000010700780c */ /* 0x001fe20003f06270 */
[----:B-1----:R-:W-:-:S12]  /*0060*/  IMAD R6, R6, UR4, R3 ;  /* 0x0000000406067c24 */ /* 0x002fd8000f8e0203 */
[----:B------:R-:W-:Y:S05]  /*0070*/  @!P0 EXIT ;  /* 0x000000000000894d */ /* 0x000fea0003800000 */
[----:B------:R-:W0:Y:S01]  /*0080*/  S2R R10, SR_TID.X ;  /* 0x00000000000a7919 */ /* 0x000e220000002100 */
[----:B------:R-:W0:Y:S01]  /*0090*/  LDCU UR4, c[0x0][0x360] ;  /* 0x00006c00ff0477ac */ /* 0x000e220008000800 */
[C---:B------:R-:W-:Y:S01]  /*00a0*/  ISETP.GE.U32.AND P1, PT, R7.reuse, 0x8, PT ;  /* 0x000000080700780c */ /* 0x040fe20003f26070 */
[----:B------:R-:W-:Y:S01]  /*00b0*/  IMAD.MOV.U32 R11, RZ, RZ, RZ ;  /* 0x000000ffff0b7224 */ /* 0x000fe200078e00ff */
[----:B------:R-:W0:Y:S01]  /*00c0*/  S2R R3, SR_CTAID.X ;  /* 0x0000000000037919 */ /* 0x000e220000002500 */
[----:B------:R-:W1:Y:S01]  /*00d0*/  LDCU UR9, c[0x0][0x38c] ;  /* 0x00007180ff0977ac */ /* 0x000e620008000800 */
[----:B------:R-:W-:Y:S01]  /*00e0*/  LOP3.LUT R15, R7, 0x7, RZ, 0xc0, !PT ;  /* 0x00000007070f7812 */ /* 0x000fe200078ec0ff */
[----:B------:R-:W2:Y:S03]  /*00f0*/  LDCU UR8, c[0x0][0x394] ;  /* 0x00007280ff0877ac */ /* 0x000ea60008000800 */
[----:B------:R-:W-:Y:S01]  /*0100*/  ISETP.NE.AND P0, PT, R15, RZ, PT ;  /* 0x000000ff0f00720c */ /* 0x000fe20003f05270 */
[----:B------:R-:W3:Y:S01]  /*0110*/  LDCU UR5, c[0x0][0x390] ;  /* 0x00007200ff0577ac */ /* 0x000ee20008000800 */
[----:B------:R-:W4:Y:S01]  /*0120*/  LDCU.64 UR10, c[0x0][0x380] ;  /* 0x00007000ff0a77ac */ /* 0x000f220008000a00 */
[----:B------:R-:W3:Y:S01]  /*0130*/  LDCU.64 UR6, c[0x0][0x358] ;  /* 0x00006b00ff0677ac */ /* 0x000ee20008000a00 */
[----:B-1----:R-:W-:Y:S01]  /*0140*/  MOV R9, UR9 ;  /* 0x0000000900097c02 */ /* 0x002fe20008000f00 */
[----:B--2---:R-:W-:-:S02]  /*0150*/  IMAD R8, R7, UR8, R6 ;  /* 0x0000000807087c24 */ /* 0x004fc4000f8e0206 */
[----:B----4-:R-:W-:Y:S02]  /*0160*/  IMAD.U32 R2, RZ, RZ, UR10 ;  /* 0x0000000aff027e24 */ /* 0x010fe4000f8e00ff */
[----:B0-----:R-:W-:Y:S01]  /*0170*/  IMAD R10, R3, UR4, R10 ;  /* 0x00000004030a7c24 */ /* 0x001fe2000f8e020a */
[----:B------:R-:W-:-:S03]  /*0180*/  MOV R3, UR11 ;  /* 0x0000000b00037c02 */ /* 0x000fc60008000f00 */
[----:B---3--:R-:W-:-:S04]  /*0190*/  IMAD R10, R7, UR5, R10 ;  /* 0x00000005070a7c24 */ /* 0x008fc8000f8e020a */
[----:B------:R-:W-:-:S04]  /*01a0*/  IMAD R5, R10, R9, R8 ;  /* 0x000000090a057224 */ /* 0x000fc800078e0208 */
[----:B------:R-:W-:-:S05]  /*01b0*/  IMAD.WIDE R4, R5, 0x4, R2 ;  /* 0x0000000405047825 */ /* 0x000fca00078e0202 */
[----:B------:R0:W5:Y:S01]  /*01c0*/  LDG.E R0, desc[UR6][R4.64] ;  /* 0x0000000604007981 */ /* 0x000162000c1e1900 */
[----:B------:R-:W-:Y:S05]  /*01d0*/  @!P1 BRA `(.L_x_0) ;  /* 0x00000004002c9947 */ /* 0x000fea0003800000 */
[----:B------:R-:W1:Y:S01]  /*01e0*/  LDCU UR9, c[0x0][0x398] ;  /* 0x00007300ff0977ac */ /* 0x000e620008000800 */
[----:B------:R-:W-:Y:S01]  /*01f0*/  LOP3.LUT R11, R7, 0x7ffffff8, RZ, 0xc0, !PT ;  /* 0x7ffffff8070b7812 */ /* 0x000fe200078ec0ff */
[----:B------:R-:W2:Y:S03]  /*0200*/  LDCU.64 UR4, c[0x0][0x380] ;  /* 0x00007000ff0477ac */ /* 0x000ea60008000a00 */
[----:B------:R-:W-:Y:S01]  /*0210*/  IADD3 R13, PT, PT, -R11, RZ, RZ ;  /* 0x000000ff0b0d7210 */ /* 0x000fe20007ffe1ff */
[----:B-1----:R-:W-:Y:S02]  /*0220*/  IMAD R6, R9, UR9, R6 ;  /* 0x0000000909067c24 */ /* 0x002fe4000f8e0206 */
[----:B------:R-:W-:Y:S01]  /*0230*/  IMAD R12, R10, R9, UR9 ;  /* 0x000000090a0c7e24 */ /* 0x000fe2000f8e0209 */
[----:B--2---:R-:W-:Y:S01]  /*0240*/  UIADD3 UR4, UP0, UPT, UR4, 0x10, URZ ;  /* 0x0000001004047890 */ /* 0x004fe2000ff1e0ff */
[----:B------:R-:W-:-:S03]  /*0250*/  IMAD R14, R7, UR8, R6 ;  /* 0x00000008070e7c24 */ /* 0x000fc6000f8e0206 */
[----:B------:R-:W-:-:S12]  /*0260*/  UIADD3.X UR5, UPT, UPT, URZ, UR5, URZ, UP0, !UPT ;  /* 0x00000005ff057290 */ /* 0x000fd800087fe4ff */
.L_x_1:
[----:B------:R-:W1:Y:S01]  /*0270*/  LDC.64 R2, c[0x0][0x380] ;  /* 0x0000e000ff027b82 */ /* 0x000e620000000a00 */
[----:B------:R-:W-:Y:S01]  /*0280*/  MOV R7, UR5 ;  /* 0x0000000500077c02 */ /* 0x000fe20008000f00 */
[----:B------:R-:W-:-:S04]  /*0290*/  IMAD.U32 R6, RZ, RZ, UR4 ;  /* 0x00000004ff067e24 */ /* 0x000fc8000f8e00ff */
[----:B------:R-:W-:Y:S02]  /*02a0*/  IMAD.WIDE R6, R12, 0x4, R6 ;  /* 0x000000040c067825 */ /* 0x000fe400078e0206 */
[----:B--2---:R-:W2:Y:S03]  /*02b0*/  LDC R9, c[0x0][0x38c] ;  /* 0x0000e300ff097b82 */ /* 0x004ea60000000800 */
[----:B------:R-:W3:Y:S01]  /*02c0*/  LDG.E R18, desc[UR6][R6.64+-0x10] ;  /* 0xfffff00606127981 */ /* 0x000ee2000c1e1900 */
[----:B-1----:R-:W-:-:S05]  /*02d0*/  IMAD.WIDE R16, R14, 0x4, R2 ;  /* 0x000000040e107825 */ /* 0x002fca00078e0202 */
[----:B------:R-:W3:Y:S02]  /*02e0*/  LDG.E R19, desc[UR6][R16.64] ;  /* 0x0000000610137981 */ /* 0x000ee4000c1e1900 */
[----:B---3--:R-:W-:-:S05]  /*02f0*/  IMAD.IADD R23, R18, 0x1, R19 ;  /* 0x0000000112177824 */ /* 0x008fca00078e0213 */
[----:B-----5:R-:W-:Y:S01]  /*0300*/  ISETP.GT.AND P1, PT, R0, R23, PT ;  /* 0x000000170000720c */ /* 0x020fe20003f24270 */
[----:B--2---:R-:W-:-:S12]  /*0310*/  IMAD.WIDE R18, R9, 0x4, R16 ;  /* 0x0000000409127825 */ /* 0x004fd800078e0210 */
[----:B------:R1:W-:Y:S04]  /*0320*/  @P1 STG.E desc[UR6][R4.64], R23 ;  /* 0x0000001704001986 */ /* 0x0003e8000c101906 */
[----:B------:R-:W2:Y:S04]  /*0330*/  LDG.E R20, desc[UR6][R6.64+-0xc] ;  /* 0xfffff40606147981 */ /* 0x000ea8000c1e1900 */
[----:B------:R-:W2:Y:S01]  /*0340*/  LDG.E R21, desc[UR6][R18.64] ;  /* 0x0000000612157981 */ /* 0x000ea2000c1e1900 */
[----:B------:R-:W-:Y:S01]  /*0350*/  @P1 MOV R0, R23 ;  /* 0x0000001700001202 */ /* 0x000fe20000000f00 */
[----:B------:R-:W-:-:S04]  /*0360*/  IMAD.WIDE R16, R9, 0x4, R18 ;  /* 0x0000000409107825 */ /* 0x000fc800078e0212 */
[----:B--2---:R-:W-:-:S05]  /*0370*/  IMAD.IADD R25, R20, 0x1, R21 ;  /* 0x0000000114197824 */ /* 0x004fca00078e0215 */
[----:B------:R-:W-:-:S13]  /*0380*/  ISETP.GT.AND P1, PT, R0, R25, PT ;  /* 0x000000190000720c */ /* 0x000fda0003f24270 */
[----:B------:R2:W-:Y:S04]  /*0390*/  @P1 STG.E desc[UR6][R4.64], R25 ;  /* 0x0000001904001986 */ /* 0x0005e8000c101906 */
[----:B------:R-:W1:Y:S04]  /*03a0*/  LDG.E R20, desc[UR6][R6.64+-0x8] ;  /* 0xfffff80606147981 */ /* 0x000e68000c1e1900 */
[----:B------:R-:W1:Y:S01]  /*03b0*/  LDG.E R21, desc[UR6][R16.64] ;  /* 0x0000000610157981 */ /* 0x000e62000c1e1900 */
[----:B------:R-:W-:Y:S01]  /*03c0*/  @P1 MOV R0, R25 ;  /* 0x0000001900001202 */ /* 0x000fe20000000f00 */
[----:B------:R-:W-:-:S04]  /*03d0*/  IMAD.WIDE R18, R9, 0x4, R16 ;  /* 0x0000000409127825 */ /* 0x000fc800078e0210 */
[----:B-1----:R-:W-:-:S05]  /*03e0*/  IMAD.IADD R23, R20, 0x1, R21 ;  /* 0x0000000114177824 */ /* 0x002fca00078e0215 */
[----:B------:R-:W-:-:S13]  /*03f0*/  ISETP.GT.AND P1, PT, R0, R23, PT ;  /* 0x000000170000720c */ /* 0x000fda0003f24270 */
        /* <DEDUP_REMOVED lines=22> */
[----:B------:R-:W3:Y:S04]  /*0560*/  LDG.E R20, desc[UR6][R6.64+0x8] ;  /* 0x0000080606147981 */ /* 0x000ee8000c1e1900 */
[----:B------:R-:W3:Y:S01]  /*0570*/  LDG.E R21, desc[UR6][R16.64] ;  /* 0x0000000610157981 */ /* 0x000ee2000c1e1900 */
[----:B------:R-:W-:Y:S01]  /*0580*/  @P1 MOV R0, R25 ;  /* 0x0000001900001202 */ /* 0x000fe20000000f00 */
[----:B------:R-:W-:-:S04]  /*0590*/  IMAD.WIDE R18, R9, 0x4, R16 ;  /* 0x0000000409127825 */ /* 0x000fc800078e0210 */
[----:B---3--:R-:W-:-:S05]  /*05a0*/  IMAD.IADD R21, R20, 0x1, R21 ;  /* 0x0000000114157824 */ /* 0x008fca00078e0215 */
[----:B------:R-:W-:-:S13]  /*05b0*/  ISETP.GT.AND P1, PT, R0, R21, PT ;  /* 0x000000150000720c */ /* 0x000fda0003f24270 */
[----:B------:R2:W-:Y:S04]  /*05c0*/  @P1 STG.E desc[UR6][R4.64], R21 ;  /* 0x0000001504001986 */ /* 0x0005e8000c101906 */
[----:B------:R-:W1:Y:S04]  /*05d0*/  LDG.E R20, desc[UR6][R6.64+0xc] ;  /* 0x00000c0606147981 */ /* 0x000e68000c1e1900 */
[----:B------:R-:W1:Y:S01]  /*05e0*/  LDG.E R19, desc[UR6][R18.64] ;  /* 0x0000000612137981 */ /* 0x000e62000c1e1900 */
[----:B------:R-:W-:Y:S02]  /*05f0*/  @P1 MOV R0, R21 ;  /* 0x0000001500001202 */ /* 0x000fe40000000f00 */
[----:B------:R-:W-:-:S04]  /*0600*/  IADD3 R13, PT, PT, R13, 0x8, RZ ;  /* 0x000000080d0d7810 */ /* 0x000fc80007ffe0ff */
[----:B------:R-:W-:Y:S02]  /*0610*/  ISETP.NE.AND P2, PT, R13, RZ, PT ;  /* 0x000000ff0d00720c */ /* 0x000fe40003f45270 */
[----:B------:R-:W-:Y:S02]  /*0620*/  LEA R14, R9, R14, 0x3 ;  /* 0x0000000e090e7211 */ /* 0x000fe400078e18ff */
[----:B------:R-:W-:Y:S01]  /*0630*/  IADD3 R12, PT, PT, R12, 0x8, RZ ;  /* 0x000000080c0c7810 */ /* 0x000fe20007ffe0ff */
[----:B-1----:R-:W-:-:S05]  /*0640*/  IMAD.IADD R23, R20, 0x1, R19 ;  /* 0x0000000114177824 */ /* 0x002fca00078e0213 */
[----:B------:R-:W-:-:S13]  /*0650*/  ISETP.GT.AND P1, PT, R0, R23, PT ;  /* 0x000000170000720c */ /* 0x000fda0003f24270 */
[----:B------:R2:W-:Y:S01]  /*0660*/  @P1 STG.E desc[UR6][R4.64], R23 ;  /* 0x0000001704001986 */ /* 0x0005e2000c101906 */
[----:B------:R-:W-:Y:S01]  /*0670*/  @P1 IMAD.MOV.U32 R0, RZ, RZ, R23 ;  /* 0x000000ffff001224 */ /* 0x000fe200078e0017 */
[----:B------:R-:W-:Y:S06]  /*0680*/  @P2 BRA `(.L_x_1) ;  /* 0xfffffff800f82947 */ /* 0x000fec000383ffff */
.L_x_0:
[----:B------:R-:W-:Y:S05]  /*0690*/  @!P0 EXIT ;  /* 0x000000000000894d */ /* 0x000fea0003800000 */
[----:B------:R-:W1:Y:S01]  /*06a0*/  LDC R12, c[0x0][0x388] ;  /* 0x0000e200ff0c7b82 */ /* 0x000e620000000800 */
[----:B------:R-:W-:Y:S02]  /*06b0*/  ISETP.GE.U32.AND P1, PT, R15, 0x4, PT ;  /* 0x000000040f00780c */ /* 0x000fe40003f26070 */
[----:B-1----:R-:W-:-:S04]  /*06c0*/  LOP3.LUT R20, R12, 0x3, RZ, 0xc0, !PT ;  /* 0x000000030c147812 */ /* 0x002fc800078ec0ff */
[----:B------:R-:W-:-:S07]  /*06d0*/  ISETP.NE.AND P0, PT, R20, RZ, PT ;  /* 0x000000ff1400720c */ /* 0x000fce0003f05270 */
[----:B------:R-:W-:Y:S06]  /*06e0*/  @!P1 BRA `(.L_x_2) ;  /* 0x0000000000889947 */ /* 0x000fec0003800000 */
[----:B------:R-:W1:Y:S02]  /*06f0*/  LDCU UR4, c[0x0][0x398] ;  /* 0x00007300ff0477ac */ /* 0x000e640008000800 */
[----:B-1----:R-:W-:-:S04]  /*0700*/  VIADD R6, R11, UR4 ;  /* 0x000000040b067c36 */ /* 0x002fc80008000000 */
[-C--:B------:R-:W-:Y:S02]  /*0710*/  IMAD R7, R10, R9.reuse, R6 ;  /* 0x000000090a077224 */ /* 0x080fe400078e0206 */
[----:B------:R-:W-:Y:S02]  /*0720*/  IMAD R19, R6, R9, R8 ;  /* 0x0000000906137224 */ /* 0x000fe400078e0208 */
[----:B------:R-:W-:-:S04]  /*0730*/  IMAD.WIDE R6, R7, 0x4, R2 ;  /* 0x0000000407067825 */ /* 0x000fc800078e0202 */
[----:B------:R-:W-:Y:S01]  /*0740*/  IMAD.WIDE R18, R19, 0x4, R2 ;  /* 0x0000000413127825 */ /* 0x000fe200078e0202 */
[----:B------:R-:W2:Y:S04]  /*0750*/  LDG.E R13, desc[UR6][R6.64] ;  /* 0x00000006060d7981 */ /* 0x000ea8000c1e1900 */
[----:B------:R-:W2:Y:S02]  /*0760*/  LDG.E R14, desc[UR6][R18.64] ;  /* 0x00000006120e7981 */ /* 0x000ea4000c1e1900 */
[----:B--2---:R-:W-:Y:S01]  /*0770*/  IADD3 R21, PT, PT, R13, R14, RZ ;  /* 0x0000000e0d157210 */ /* 0x004fe20007ffe0ff */
[----:B------:R-:W-:-:S03]  /*0780*/  IMAD.WIDE R14, R9, 0x4, R18 ;  /* 0x00000004090e7825 */ /* 0x000fc600078e0212 */
[----:B-----5:R-:W-:-:S13]  /*0790*/  ISETP.GT.AND P1, PT, R0, R21, PT ;  /* 0x000000150000720c */ /* 0x020fda0003f24270 */
[----:B------:R1:W-:Y:S04]  /*07a0*/  @P1 STG.E desc[UR6][R4.64], R21 ;  /* 0x0000001504001986 */ /* 0x0003e8000c101906 */
[----:B------:R-:W2:Y:S04]  /*07b0*/  LDG.E R13, desc[UR6][R6.64+0x4] ;  /* 0x00000406060d7981 */ /* 0x000ea8000c1e1900 */
[----:B------:R-:W2:Y:S01]  /*07c0*/  LDG.E R16, desc[UR6][R14.64] ;  /* 0x000000060e107981 */ /* 0x000ea2000c1e1900 */
[----:B------:R-:W-:Y:S01]  /*07d0*/  @P1 MOV R0, R21 ;  /* 0x0000001500001202 */ /* 0x000fe20000000f00 */
[----:B--2---:R-:W-:-:S02]  /*07e0*/  IMAD.IADD R23, R13, 0x1, R16 ;  /* 0x000000010d177824 */ /* 0x004fc400078e0210 */
[----:B------:R-:W-:-:S03]  /*07f0*/  IMAD.WIDE R16, R9, 0x4, R14 ;  /* 0x0000000409107825 */ /* 0x000fc600078e020e */
[----:B------:R-:W-:-:S13]  /*0800*/  ISETP.GT.AND P1, PT, R0, R23, PT ;  /* 0x000000170000720c */ /* 0x000fda0003f24270 */
[----:B------:R1:W-:Y:S04]  /*0810*/  @P1 STG.E desc[UR6][R4.64], R23 ;  /* 0x0000001704001986 */ /* 0x0003e8000c101906 */
[----:B------:R-:W2:Y:S04]  /*0820*/  LDG.E R13, desc[UR6][R6.64+0x8] ;  /* 0x00000806060d7981 */ /* 0x000ea8000c1e1900 */
[----:B------:R-:W2:Y:S01]  /*0830*/  LDG.E R18, desc[UR6][R16.64] ;  /* 0x0000000610127981 */ /* 0x000ea2000c1e1900 */
[----:B------:R-:W-:Y:S01]  /*0840*/  @P1 MOV R0, R23 ;  /* 0x0000001700001202 */ /* 0x000fe20000000f00 */
[----:B------:R-:W-:Y:S01]  /*0850*/  IMAD.WIDE R14, R9, 0x4, R16 ;  /* 0x00000004090e7825 */ /* 0x000fe200078e0210 */
[----:B--2---:R-:W-:-:S04]  /*0860*/  IADD3 R19, PT, PT, R13, R18, RZ ;  /* 0x000000120d137210 */ /* 0x004fc80007ffe0ff */
[----:B------:R-:W-:-:S13]  /*0870*/  ISETP.GT.AND P1, PT, R0, R19, PT ;  /* 0x000000130000720c */ /* 0x000fda0003f24270 */
[----:B------:R1:W-:Y:S04]  /*0880*/  @P1 STG.E desc[UR6][R4.64], R19 ;  /* 0x0000001304001986 */ /* 0x0003e8000c101906 */
[----:B------:R-:W2:Y:S04]  /*0890*/  LDG.E R13, desc[UR6][R6.64+0xc] ;  /* 0x00000c06060d7981 */ /* 0x000ea8000c1e1900 */
[----:B------:R-:W2:Y:S01]  /*08a0*/  LDG.E R14, desc[UR6][R14.64] ;  /* 0x000000060e0e7981 */ /* 0x000ea2000c1e1900 */
[----:B------:R-:W-:Y:S01]  /*08b0*/  @P1 IMAD.MOV.U32 R0, RZ, RZ, R19 ;  /* 0x000000ffff001224 */ /* 0x000fe200078e0013 */
[----:B------:R-:W-:-:S02]  /*08c0*/  IADD3 R11, PT, PT, R11, 0x4, RZ ;  /* 0x000000040b0b7810 */ /* 0x000fc40007ffe0ff */
[----:B--2---:R-:W-:-:S04]  /*08d0*/  IADD3 R13, PT, PT, R13, R14, RZ ;  /* 0x0000000e0d0d7210 */ /* 0x004fc80007ffe0ff */
[----:B------:R-:W-:-:S13]  /*08e0*/  ISETP.GT.AND P1, PT, R0, R13, PT ;  /* 0x0000000d0000720c */ /* 0x000fda0003f24270 */
[----:B------:R1:W-:Y:S01]  /*08f0*/  @P1 STG.E desc[UR6][R4.64], R13 ;  /* 0x0000000d04001986 */ /* 0x0003e2000c101906 */
[----:B------:R-:W-:-:S07]  /*0900*/  @P1 IMAD.MOV.U32 R0, RZ, RZ, R13 ;  /* 0x000000ffff001224 */ /* 0x000fce00078e000d */
.L_x_2:
[----:B------:R-:W-:Y:S05]  /*0910*/  @!P0 EXIT ;  /* 0x000000000000894d */ /* 0x000fea0003800000 */
[----:B------:R-:W-:Y:S02]  /*0920*/  ISETP.NE.AND P1, PT, R20, 0x1, PT ;  /* 0x000000011400780c */ /* 0x000fe40003f25270 */
[----:B------:R-:W-:-:S04]  /*0930*/  LOP3.LUT R12, R12, 0x1, RZ, 0xc0, !PT ;  /* 0x000000010c0c7812 */ /* 0x000fc800078ec0ff */
[----:B------:R-:W-:-:S07]  /*0940*/  ISETP.NE.U32.AND P0, PT, R12, 0x1, PT ;  /* 0x000000010c00780c */ /* 0x000fce0003f05070 */
[----:B------:R-:W-:Y:S06]  /*0950*/  @!P1 BRA `(.L_x_3) ;  /* 0x0000000000509947 */ /* 0x000fec0003800000 */
[----:B------:R-:W3:Y:S02]  /*0960*/  LDCU UR4, c[0x0][0x398] ;  /* 0x00007300ff0477ac */ /* 0x000ee40008000800 */
[----:B---3--:R-:W-:-:S05]  /*0970*/  IADD3 R6, PT, PT, R11, UR4, RZ ;  /* 0x000000040b067c10 */ /* 0x008fca000fffe0ff */
[-C--:B-1----:R-:W-:Y:S02]  /*0980*/  IMAD R13, R10, R9.reuse, R6 ;  /* 0x000000090a0d7224 */ /* 0x082fe400078e0206 */
[----:B------:R-:W-:Y:S02]  /*0990*/  IMAD R15, R6, R9, R8 ;  /* 0x00000009060f7224 */ /* 0x000fe400078e0208 */
[----:B------:R-:W-:-:S04]  /*09a0*/  IMAD.WIDE R12, R13, 0x4, R2 ;  /* 0x000000040d0c7825 */ /* 0x000fc800078e0202 */
[----:B------:R-:W-:Y:S01]  /*09b0*/  IMAD.WIDE R14, R15, 0x4, R2 ;  /* 0x000000040f0e7825 */ /* 0x000fe200078e0202 */
[----:B------:R-:W3:Y:S04]  /*09c0*/  LDG.E R6, desc[UR6][R12.64] ;  /* 0x000000060c067981 */ /* 0x000ee8000c1e1900 */
[----:B------:R-:W3:Y:S02]  /*09d0*/  LDG.E R7, desc[UR6][R14.64] ;  /* 0x000000060e077981 */ /* 0x000ee4000c1e1900 */
[----:B---3--:R-:W-:Y:S01]  /*09e0*/  IADD3 R17, PT, PT, R6, R7, RZ ;  /* 0x0000000706117210 */ /* 0x008fe20007ffe0ff */
[----:B------:R-:W-:-:S03]  /*09f0*/  IMAD.WIDE R6, R9, 0x4, R14 ;  /* 0x0000000409067825 */ /* 0x000fc600078e020e */
[----:B-----5:R-:W-:-:S13]  /*0a00*/  ISETP.GT.AND P1, PT, R0, R17, PT ;  /* 0x000000110000720c */ /* 0x020fda0003f24270 */
[----:B------:R3:W-:Y:S04]  /*0a10*/  @P1 STG.E desc[UR6][R4.64], R17 ;  /* 0x0000001104001986 */ /* 0x0007e8000c101906 */
[----:B------:R-:W4:Y:S04]  /*0a20*/  LDG.E R16, desc[UR6][R12.64+0x4] ;  /* 0x000004060c107981 */ /* 0x000f28000c1e1900 */
[----:B------:R-:W4:Y:S01]  /*0a30*/  LDG.E R7, desc[UR6][R6.64] ;  /* 0x0000000606077981 */ /* 0x000f22000c1e1900 */
[----:B------:R-:W-:Y:S01]  /*0a40*/  @P1 IMAD.MOV.U32 R0, RZ, RZ, R17 ;  /* 0x000000ffff001224 */ /* 0x000fe200078e0011 */
[----:B------:R-:W-:-:S02]  /*0a50*/  IADD3 R11, PT, PT, R11, 0x2, RZ ;  /* 0x000000020b0b7810 */ /* 0x000fc40007ffe0ff */
[----:B----4-:R-:W-:-:S04]  /*0a60*/  IADD3 R19, PT, PT, R16, R7, RZ ;  /* 0x0000000710137210 */ /* 0x010fc80007ffe0ff */
[----:B------:R-:W-:-:S13]  /*0a70*/  ISETP.GT.AND P1, PT, R0, R19, PT ;  /* 0x000000130000720c */ /* 0x000fda0003f24270 */
[----:B------:R3:W-:Y:S01]  /*0a80*/  @P1 STG.E desc[UR6][R4.64], R19 ;  /* 0x0000001304001986 */ /* 0x0007e2000c101906 */
[----:B------:R-:W-:-:S07]  /*0a90*/  @P1 IMAD.MOV.U32 R0, RZ, RZ, R19 ;  /* 0x000000ffff001224 */ /* 0x000fce00078e0013 */
.L_x_3:
[----:B------:R-:W-:Y:S05]  /*0aa0*/  @P0 EXIT ;  /* 0x000000000000094d */ /* 0x000fea0003800000 */
[----:B------:R-:W4:Y:S02]  /*0ab0*/  LDCU UR4, c[0x0][0x398] ;  /* 0x00007300ff0477ac */ /* 0x000f240008000800 */
[----:B----4-:R-:W-:-:S05]  /*0ac0*/  IADD3 R11, PT, PT, R11, UR4, RZ ;  /* 0x000000040b0b7c10 */ /* 0x010fca000fffe0ff */
[-C--:B------:R-:W-:Y:S02]  /*0ad0*/  IMAD R7, R10, R9.reuse, R11 ;  /* 0x000000090a077224 */ /* 0x080fe400078e020b */
[----:B------:R-:W-:Y:S02]  /*0ae0*/  IMAD R9, R11, R9, R8 ;  /* 0x000000090b097224 */ /* 0x000fe400078e0208 */
[----:B------:R-:W-:-:S04]  /*0af0*/  IMAD.WIDE R6, R7, 0x4, R2 ;  /* 0x0000000407067825 */ /* 0x000fc800078e0202 */
[----:B------:R-:W-:Y:S02]  /*0b00*/  IMAD.WIDE R2, R9, 0x4, R2 ;  /* 0x0000000409027825 */ /* 0x000fe400078e0202 */
[----:B------:R-:W4:Y:S04]  /*0b10*/  LDG.E R6, desc[UR6][R6.64] ;  /* 0x0000000606067981 */ /* 0x000f28000c1e1900 */
[----:B------:R-:W4:Y:S02]  /*0b20*/  LDG.E R3, desc[UR6][R2.64] ;  /* 0x0000000602037981 */ /* 0x000f24000c1e1900 */
[----:B----4-:R-:W-:-:S04]  /*0b30*/  IADD3 R9, PT, PT, R6, R3, RZ ;  /* 0x0000000306097210 */ /* 0x010fc80007ffe0ff */
[----:B-----5:R-:W-:-:S13]  /*0b40*/  ISETP.GT.AND P0, PT, R0, R9, PT ;  /* 0x000000090000720c */ /* 0x020fda0003f04270 */
[----:B------:R-:W-:Y:S05]  /*0b50*/  @!P0 EXIT ;  /* 0x000000000000894d */ /* 0x000fea0003800000 */
[----:B------:R-:W-:Y:S01]  /*0b60*/  STG.E desc[UR6][R4.64], R9 ;  /* 0x0000000904007986 */ /* 0x000fe2000c101906 */
[----:B------:R-:W-:Y:S05]  /*0b70*/  EXIT ;  /* 0x000000000000794d */ /* 0x000fea0003800000 */
.L_x_4:
[----:B------:R-:W-:-:S00]  /*0b80*/  BRA `(.L_x_4) ;  /* 0xfffffffc00fc7947 */ /* 0x000fc0000383ffff */
[----:B------:R-:W-:-:S00]  /*0b90*/  NOP ;  /* 0x0000000000007918 */ /* 0x000fc00000000000 */
        /* <DEDUP_REMOVED lines=14> */
.L_x_6:


//--------------------- .text._Z14floyd_warshallPiiiiii --------------------------
	.section	.text._Z14floyd_warshallPiiiiii,"ax",@progbits
	.align	128
        .global         _Z14floyd_warshallPiiiiii
        .type           _Z14floyd_warshallPiiiiii,@function
        .size           _Z14floyd_warshallPiiiiii,(.L_x_7 - _Z14floyd_warshallPiiiiii)
        .other          _Z14floyd_warshallPiiiiii,@"STO_CUDA_ENTRY STV_DEFAULT"
_Z14floyd_warshallPiiiiii:
.text._Z14floyd_warshallPiiiiii:
[----:B------:R-:W-:Y:S01]  /*0000*/  LDC R1, c[0x0][0x37c] ;  /* 0x0000df00ff017b82 */ /* 0x000fe20000000800 */
[----:B------:R-:W0:Y:S07]  /*0010*/  S2R R0, SR_TID.X ;  /* 0x0000000000007919 */ /* 0x000e2e0000002100 */
[----:B------:R-:W0:Y:S01]  /*0020*/  LDC R5, c[0x0][0x360] ;  /* 0x0000d800ff057b82 */ /* 0x000e220000000800 */
[----:B------:R-:W1:Y:S01]  /*0030*/  LDCU.64 UR8, c[0x0][0x390] ;  /* 0x00007200ff0877ac */ /* 0x000e620008000a00 */
[----:B------:R-:W2:Y:S01]  /*0040*/  S2R R4, SR_TID.Y ;  /* 0x0000000000047919 */ /* 0x000ea20000002200 */
[----:B------:R-:W3:Y:S05]  /*0050*/  LDCU UR10, c[0x0][0x398] ;  /* 0x00007300ff0a77ac */ /* 0x000eea0008000800 */
[----:B------:R-:W0:Y:S01]  /*0060*/  S2UR UR6, SR_CTAID.X ;  /* 0x00000000000679c3 */ /* 0x000e220000002500 */
[----:B------:R-:W4:Y:S07]  /*0070*/  LDCU.64 UR4, c[0x0][0x358] ;  /* 0x00006b00ff0477ac */ /* 0x000f2e0008000a00 */
[----:B------:R-:W2:Y:S08]  /*0080*/  S2UR UR7, SR_CTAID.Y ;  /* 0x00000000000779c3 */ /* 0x000eb00000002600 */
[----:B------:R-:W2:Y:S08]  /*0090*/  LDC R7, c[0x0][0x364] ;  /* 0x0000d900ff077b82 */ /* 0x000eb00000000800 */
[----:B------:R-:W1:Y:S01]  /*00a0*/  LDC.64 R8, c[0x0][0x388] ;  /* 0x0000e200ff087b82 */ /* 0x000e620000000a00 */
[----:B0-----:R-:W-:-:S07]  /*00b0*/  IMAD R5, R5, UR6, R0 ;  /* 0x0000000605057c24 */ /* 0x001fce000f8e0200 */
[----:B------:R-:W0:Y:S01]  /*00c0*/  LDC.64 R2, c[0x0][0x380] ;  /* 0x0000e000ff027b82 */ /* 0x000e220000000a00 */
[----:B--2---:R-:W-:Y:S02]  /*00d0*/  IMAD R7, R7, UR7, R4 ;  /* 0x0000000707077c24 */ /* 0x004fe4000f8e0204 */
[C---:B-1----:R-:W-:Y:S02]  /*00e0*/  IMAD R0, R8.reuse, UR8, R5 ;  /* 0x0000000808007c24 */ /* 0x042fe4000f8e0205 */
[----:B------:R-:W-:Y:S02]  /*00f0*/  IMAD R6, R8, UR9, R7 ;  /* 0x0000000908067c24 */ /* 0x000fe4000f8e0207 */
[CC--:B---3--:R-:W-:Y:S02]  /*0100*/  IMAD R5, R0.reuse, R9.reuse, UR10 ;  /* 0x0000000a00057e24 */ /* 0x0c8fe4000f8e0209 */
[--C-:B------:R-:W-:Y:S02]  /*0110*/  IMAD R7, R9, UR10, R6.reuse ;  /* 0x0000000a09077c24 */ /* 0x100fe4000f8e0206 */
[----:B------:R-:W-:-:S02]  /*0120*/  IMAD R9, R0, R9, R6 ;  /* 0x0000000900097224 */ /* 0x000fc400078e0206 */
[----:B0-----:R-:W-:-:S04]  /*0130*/  IMAD.WIDE R4, R5, 0x4, R2 ;  /* 0x0000000405047825 */ /* 0x001fc800078e0202 */
[--C-:B------:R-:W-:Y:S02]  /*0140*/  IMAD.WIDE R6, R7, 0x4, R2.reuse ;  /* 0x0000000407067825 */ /* 0x100fe400078e0202 */
[----:B----4-:R-:W2:Y:S02]  /*0150*/  LDG.E R4, desc[UR4][R4.64] ;  /* 0x0000000404047981 */ /* 0x010ea4000c1e1900 */
[----:B------:R-:W-:Y:S02]  /*0160*/  IMAD.WIDE R2, R9, 0x4, R2 ;  /* 0x0000000409027825 */ /* 0x000fe400078e0202 */
[----:B------:R-:W2:Y:S04]  /*0170*/  LDG.E R7, desc[UR4][R6.64] ;  /* 0x0000000406077981 */ /* 0x000ea8000c1e1900 */
[----:B------:R-:W3:Y:S01]  /*0180*/  LDG.E R0, desc[UR4][R2.64] ;  /* 0x0000000402007981 */ /* 0x000ee2000c1e1900 */
[----:B--2---:R-:W-:-:S04]  /*0190*/  IADD3 R9, PT, PT, R4, R7, RZ ;  /* 0x0000000704097210 */ /* 0x004fc80007ffe0ff */
[----:B---3--:R-:W-:-:S13]  /*01a0*/  ISETP.GT.AND P0, PT, R0, R9, PT ;  /* 0x000000090000720c */ /* 0x008fda0003f04270 */
[----:B------:R-:W-:Y:S05]  /*01b0*/  @!P0 EXIT ;  /* 0x000000000000894d */ /* 0x000fea0003800000 */
[----:B------:R-:W-:Y:S01]  /*01c0*/  STG.E desc[UR4][R2.64], R9 ;  /* 0x0000000902007986 */ /* 0x000fe2000c101904 */
[----:B------:R-:W-:Y:S05]  /*01d0*/  EXIT ;  /* 0x000000000000794d */ /* 0x000fea0003800000 */
.L_x_5:
        /* <DEDUP_REMOVED lines=10> */
.L_x_7:


//--------------------- .nv.shared.reserved.0     --------------------------
	.section	.nv.shared.reserved.0,"aw",@nobits
	.weak		__nv_reservedSMEM_offset_0_alias
	.size		__nv_reservedSMEM_offset_0_alias, 0, 64
	.other		__nv_reservedSMEM_offset_0_alias,@"STO_CUDA_RESERVED_SHARED STV_DEFAULT"
__nv_reservedSMEM_offset_0_alias:
	.zero		0
	.zero		64


//--------------------- .nv.constant0._Z20floyd_warshall_wholePiiiiii --------------------------
	.section	.nv.constant0._Z20floyd_warshall_wholePiiiiii,"a",@progbits
	.sectionflags	@""
	.align	4
.nv.constant0._Z20floyd_warshall_wholePiiiiii:
	.zero		924


//--------------------- .nv.constant0._Z14floyd_warshallPiiiiii --------------------------
	.section	.nv.constant0._Z14floyd_warshallPiiiiii,"a",@progbits
	.sectionflags	@""
	.align	4
.nv.constant0._Z14floyd_warshallPiiiiii:
	.zero		924


//--------------------- SYMBOLS --------------------------

	.type		.nv.reservedSmem.offset0,@object
	.size		.nv.reservedSmem.offset0,0x4
